//
// Generated by NVIDIA NVVM Compiler
//
// Compiler Build ID: CL-36424714
// Cuda compilation tools, release 13.0, V13.0.88
// Based on NVVM 20.0.0
//

.version 9.0
.target sm_100
.address_size 64

	// .globl	_Z6stage1P6short2ii
.extern .func  (.param .b32 func_retval0) vprintf
(
	.param .b64 vprintf_param_0,
	.param .b64 vprintf_param_1
)
;
.global .align 1 .b8 $str[45] = {97, 97, 97, 97, 97, 97, 97, 97, 97, 97, 97, 97, 97, 97, 97, 97, 97, 97, 97, 97, 97, 97, 97, 97, 97, 97, 97, 97, 97, 97, 97, 97, 97, 97, 97, 97, 97, 97, 97, 97, 97, 97, 97, 97};

.visible .entry _Z6stage1P6short2ii(
	.param .u64 .ptr .align 1 _Z6stage1P6short2ii_param_0,
	.param .u32 _Z6stage1P6short2ii_param_1,
	.param .u32 _Z6stage1P6short2ii_param_2
)
{
	.reg .b32 	%r<3>;
	.reg .b64 	%rd<3>;

	mov.u64 	%rd1, $str;
	cvta.global.u64 	%rd2, %rd1;
	{ // callseq 0, 0
	.param .b64 param0;
	st.param.b64 	[param0], %rd2;
	.param .b64 param1;
	st.param.b64 	[param1], 0;
	.param .b32 retval0;
	call.uni (retval0), 
	vprintf, 
	(
	param0, 
	param1
	);
	ld.param.b32 	%r1, [retval0];
	} // callseq 0
	bar.sync 	0;
	ret;

}


// ===== COMPILED SASS (sm_100) =====

	.target	sm_100

	.elftype	@"ET_EXEC"


//--------------------- .note.nv.tkinfo           --------------------------
	.section	.note.nv.tkinfo,"",@"SHT_NOTE"
	.sectionflags	@"SHF_NOTE_NV_TKINFO"
	.tkinfo
        /*0018*/ 	.word	0x00000002
        /*0030*/ 	.string	""
        /*0030*/ 	.string	"ptxas"
        /*0030*/ 	.string	"Cuda compilation tools, release 13.0, V13.0.88"
        /*0030*/ 	.string	"Build cuda_13.0.r13.0/compiler.36424714_0"
        /*0030*/ 	.string	"-arch sm_100 -m 64 "



//--------------------- .note.nv.cuinfo           --------------------------
	.section	.note.nv.cuinfo,"",@"SHT_NOTE"
	.sectionflags	@"SHF_NOTE_NV_CUINFO"
        /*0018*/ 	.short	0x0002
        /*001a*/ 	.short	0x0064
        /*001c*/ 	.short	0x0082
	.zero		2


//--------------------- .nv.info                  --------------------------
	.section	.nv.info,"",@"SHT_CUDA_INFO"
	.align	4


	//----- nvinfo : EIATTR_REGCOUNT
	.align		4
        /*0000*/ 	.byte	0x04, 0x2f
        /*0002*/ 	.short	(.L_2 - .L_1)
	.align		4
.L_1:
        /*0004*/ 	.word	index@(_Z6stage1P6short2ii)
        /*0008*/ 	.word	0x00000018


	//----- nvinfo : EIATTR_FRAME_SIZE
	.align		4
.L_2:
        /*000c*/ 	.byte	0x04, 0x11
        /*000e*/ 	.short	(.L_4 - .L_3)
	.align		4
.L_3:
        /*0010*/ 	.word	index@(_Z6stage1P6short2ii)
        /*0014*/ 	.word	0x00000000


	//----- nvinfo : EIATTR_MIN_STACK_SIZE
	.align		4
.L_4:
        /*0018*/ 	.byte	0x04, 0x12
        /*001a*/ 	.short	(.L_6 - .L_5)
	.align		4
.L_5:
        /*001c*/ 	.word	index@(_Z6stage1P6short2ii)
        /*0020*/ 	.word	0x00000000
.L_6:


//--------------------- .nv.compat                --------------------------
	.section	.nv.compat,"",@"SHT_CUDA_COMPAT_INFO"
	.align	4
        /*0000*/ 	.byte	0x02, 0x09, 0x00, 0x00, 0x02, 0x02, 0x01, 0x00, 0x02, 0x05, 0x05, 0x00, 0x03, 0x07, 0x01, 0x01
        /*0010*/ 	.byte	0x02, 0x03, 0x00, 0x00, 0x02, 0x06, 0x01, 0x00, 0x04, 0x0b, 0x08, 0x00, 0x09, 0x00, 0x00, 0x00
        /*0020*/ 	.byte	0x00, 0x00, 0x00, 0x00


//--------------------- .nv.info._Z6stage1P6short2ii --------------------------
	.section	.nv.info._Z6stage1P6short2ii,"",@"SHT_CUDA_INFO"
	.sectionflags	@""
	.align	4


	//----- nvinfo : EIATTR_CUDA_API_VERSION
	.align		4
        /*0000*/ 	.byte	0x04, 0x37
        /*0002*/ 	.short	(.L_8 - .L_7)
.L_7:
        /*0004*/ 	.word	0x00000082


	//----- nvinfo : EIATTR_KPARAM_INFO
	.align		4
.L_8:
        /*0008*/ 	.byte	0x04, 0x17
        /*000a*/ 	.short	(.L_10 - .L_9)
.L_9:
        /*000c*/ 	.word	0x00000000
        /*0010*/ 	.short	0x0002
        /*0012*/ 	.short	0x000c
        /*0014*/ 	.byte	0x00, 0xf0, 0x11, 0x00


	//----- nvinfo : EIATTR_KPARAM_INFO
	.align		4
.L_10:
        /*0018*/ 	.byte	0x04, 0x17
        /*001a*/ 	.short	(.L_12 - .L_11)
.L_11:
        /*001c*/ 	.word	0x00000000
        /*0020*/ 	.short	0x0001
        /*0022*/ 	.short	0x0008
        /*0024*/ 	.byte	0x00, 0xf0, 0x11, 0x00


	//----- nvinfo : EIATTR_KPARAM_INFO
	.align		4
.L_12:
        /*0028*/ 	.byte	0x04, 0x17
        /*002a*/ 	.short	(.L_14 - .L_13)
.L_13:
        /*002c*/ 	.word	0x00000000
        /*0030*/ 	.short	0x0000
        /*0032*/ 	.short	0x0000
        /*0034*/ 	.byte	0x00, 0xf5, 0x21, 0x00


	//----- nvinfo : EIATTR_SPARSE_MMA_MASK
	.align		4
.L_14:
        /*0038*/ 	.byte	0x03, 0x50
        /*003a*/ 	.short	0x0000


	//----- nvinfo : EIATTR_MAXREG_COUNT
	.align		4
        /*003c*/ 	.byte	0x03, 0x1b
        /*003e*/ 	.short	0x00ff


	//----- nvinfo : EIATTR_NUM_BARRIERS
	.align		4
        /*0040*/ 	.byte	0x02, 0x4c
        /*0042*/ 	.byte	0x01
	.zero		1


	//----- nvinfo : EIATTR_EXTERNS
	.align		4
        /*0044*/ 	.byte	0x04, 0x0f
        /*0046*/ 	.short	(.L_16 - .L_15)


	//   ....[0]....
	.align		4
.L_15:
        /*0048*/ 	.word	index@(vprintf)


	//----- nvinfo : EIATTR_MERCURY_ISA_VERSION
	.align		4
.L_16:
        /*004c*/ 	.byte	0x03, 0x5f
        /*004e*/ 	.short	0x0101


	//----- nvinfo : EIATTR_VRC_CTA_INIT_COUNT
	.align		4
        /*0050*/ 	.byte	0x02, 0x4a
	.zero		1
	.zero		1


	//----- nvinfo : EIATTR_SYSCALL_OFFSETS
	.align		4
        /*0054*/ 	.byte	0x04, 0x46
        /*0056*/ 	.short	(.L_18 - .L_17)


	//   ....[0]....
.L_17:
        /*0058*/ 	.word	0x00000080


	//----- nvinfo : EIATTR_EXIT_INSTR_OFFSETS
	.align		4
.L_18:
        /*005c*/ 	.byte	0x04, 0x1c
        /*005e*/ 	.short	(.L_20 - .L_19)


	//   ....[0]....
.L_19:
        /*0060*/ 	.word	0x000000b0


	//----- nvinfo : EIATTR_CBANK_PARAM_SIZE
	.align		4
.L_20:
        /*0064*/ 	.byte	0x03, 0x19
        /*0066*/ 	.short	0x0010


	//----- nvinfo : EIATTR_PARAM_CBANK
	.align		4
        /*0068*/ 	.byte	0x04, 0x0a
        /*006a*/ 	.short	(.L_22 - .L_21)
	.align		4
.L_21:
        /*006c*/ 	.word	index@(.nv.constant0._Z6stage1P6short2ii)
        /*0070*/ 	.short	0x0380
        /*0072*/ 	.short	0x0010


	//----- nvinfo : EIATTR_SW_WAR
	.align		4
.L_22:
        /*0074*/ 	.byte	0x04, 0x36
        /*0076*/ 	.short	(.L_24 - .L_23)
.L_23:
        /*0078*/ 	.word	0x00000008
.L_24:


//--------------------- .nv.callgraph             --------------------------
	.section	.nv.callgraph,"",@"SHT_CUDA_CALLGRAPH"
	.align	4
	.sectionentsize	8
	.align		4
        /*0000*/ 	.word	0x00000000
	.align		4
        /*0004*/ 	.word	0xffffffff
	.align		4
        /*0008*/ 	.word	index@(_Z6stage1P6short2ii)
	.align		4
        /*000c*/ 	.word	index@(vprintf)
	.align		4
        /*0010*/ 	.word	0x00000000
	.align		4
        /*0014*/ 	.word	0xfffffffe
	.align		4
        /*0018*/ 	.word	0x00000000
	.align		4
        /*001c*/ 	.word	0xfffffffd
	.align		4
        /*0020*/ 	.word	0x00000000
	.align		4
        /*0024*/ 	.word	0xfffffffc


//--------------------- .nv.constant4             --------------------------
	.section	.nv.constant4,"a",@progbits
	.align	8
	.align		8
.nv.constant4:
        /*0000*/ 	.dword	vprintf
	.align		8
        /*0008*/ 	.dword	$str


//--------------------- .text._Z6stage1P6short2ii --------------------------
	.section	.text._Z6stage1P6short2ii,"ax",@progbits
	.align	128
        .global         _Z6stage1P6short2ii
        .type           _Z6stage1P6short2ii,@function
        .size           _Z6stage1P6short2ii,(.L_x_2 - _Z6stage1P6short2ii)
        .other          _Z6stage1P6short2ii,@"STO_CUDA_ENTRY STV_DEFAULT"
_Z6stage1P6short2ii:
.text._Z6stage1P6short2ii:
[----:B------:R-:W0:Y:S01]  /*0000*/  LDC R1, c[0x0][0x37c] ;  /* 0x0000df00ff017b82 */ /* 0x000e220000000800 */
[----:B------:R-:W-:Y:S01]  /*0010*/  MOV R0, 0x0 ;  /* 0x0000000000007802 */ /* 0x000fe20000000f00 */
[----:B------:R-:W1:Y:S01]  /*0020*/  LDCU.64 UR4, c[0x4][0x8] ;  /* 0x01000100ff0477ac */ /* 0x000e620008000a00 */
[----:B------:R-:W-:-:S05]  /*0030*/  CS2R R6, SRZ ;  /* 0x0000000000067805 */ /* 0x000fca000001ff00 */
[----:B------:R2:W3:Y:S01]  /*0040*/  LDC.64 R2, c[0x4][R0] ;  /* 0x0100000000027b82 */ /* 0x0004e20000000a00 */
[----:B-1----:R-:W-:Y:S02]  /*0050*/  IMAD.U32 R4, RZ, RZ, UR4 ;  /* 0x00000004ff047e24 */ /* 0x002fe4000f8e00ff */
[----:B--2---:R-:W-:-:S07]  /*0060*/  IMAD.U32 R5, RZ, RZ, UR5 ;  /* 0x00000005ff057e24 */ /* 0x004fce000f8e00ff */
[----:B------:R-:W-:-:S07]  /*0070*/  LEPC R20, `(.L_x_0) ;  /* 0x000000001014794e */ /* 0x000fce0000000000 */
[----:B0--3--:R-:W-:Y:S05]  /*0080*/  CALL.ABS.NOINC R2 ;  /* 0x0000000002007343 */ /* 0x009fea0003c00000 */
.L_x_0:
[----:B------:R-:W-:Y:S05]  /*0090*/  WARPSYNC.ALL ;  /* 0x0000000000007948 */ /* 0x000fea0003800000 */
[----:B------:R-:W-:Y:S06]  /*00a0*/  BAR.SYNC.DEFER_BLOCKING 0x0 ;  /* 0x0000000000007b1d */ /* 0x000fec0000010000 */
[----:B------:R-:W-:Y:S05]  /*00b0*/  EXIT ;  /* 0x000000000000794d */ /* 0x000fea0003800000 */
.L_x_1:
[----:B------:R-:W-:-:S00]  /*00c0*/  BRA `(.L_x_1) ;  /* 0xfffffffc00fc7947 */ /* 0x000fc0000383ffff */
[----:B------:R-:W-:-:S00]  /*00d0*/  NOP ;  /* 0x0000000000007918 */ /* 0x000fc00000000000 */
        /* <DEDUP_REMOVED lines=10> */
.L_x_2:


//--------------------- .nv.global.init           --------------------------
	.section	.nv.global.init,"aw",@progbits
.nv.global.init:
	.type		$str,@object
	.size		$str,(.L_0 - $str)
$str:
        /*0000*/ 	.byte	0x61, 0x61, 0x61, 0x61, 0x61, 0x61, 0x61, 0x61, 0x61, 0x61, 0x61, 0x61, 0x61, 0x61, 0x61, 0x61
        /*0010*/ 	.byte	0x61, 0x61, 0x61, 0x61, 0x61, 0x61, 0x61, 0x61, 0x61, 0x61, 0x61, 0x61, 0x61, 0x61, 0x61, 0x61
        /*0020*/ 	.byte	0x61, 0x61, 0x61, 0x61, 0x61, 0x61, 0x61, 0x61, 0x61, 0x61, 0x61, 0x61, 0x00
.L_0:


//--------------------- .nv.shared.reserved.0     --------------------------
	.section	.nv.shared.reserved.0,"aw",@nobits
	.weak		__nv_reservedSMEM_offset_0_alias
	.size		__nv_reservedSMEM_offset_0_alias, 0, 64
	.other		__nv_reservedSMEM_offset_0_alias,@"STO_CUDA_RESERVED_SHARED STV_DEFAULT"
__nv_reservedSMEM_offset_0_alias:
	.zero		0
	.zero		64


//--------------------- .nv.constant0._Z6stage1P6short2ii --------------------------
	.section	.nv.constant0._Z6stage1P6short2ii,"a",@progbits
	.sectionflags	@""
	.align	4
.nv.constant0._Z6stage1P6short2ii:
	.zero		912


//--------------------- SYMBOLS --------------------------

	.type		.nv.reservedSmem.offset0,@object
	.size		.nv.reservedSmem.offset0,0x4
	.type		vprintf,@function
